//
// Generated by NVIDIA NVVM Compiler
//
// Compiler Build ID: CL-36424714
// Cuda compilation tools, release 13.0, V13.0.88
// Based on NVVM 20.0.0
//

.version 9.0
.target sm_100
.address_size 64

	// .globl	conv2d

.visible .entry conv2d(
	.param .u64 .ptr .align 1 conv2d_param_0,
	.param .u64 .ptr .align 1 conv2d_param_1,
	.param .u64 .ptr .align 1 conv2d_param_2,
	.param .u32 conv2d_param_3,
	.param .u32 conv2d_param_4,
	.param .u32 conv2d_param_5,
	.param .u32 conv2d_param_6
)
{
	.reg .pred 	%p<95>;
	.reg .b32 	%r<71>;
	.reg .b32 	%f<99>;
	.reg .b64 	%rd<58>;

	ld.param.u64 	%rd8, [conv2d_param_0];
	ld.param.u64 	%rd7, [conv2d_param_1];
	ld.param.u64 	%rd9, [conv2d_param_2];
	ld.param.u32 	%r24, [conv2d_param_3];
	ld.param.u32 	%r25, [conv2d_param_4];
	ld.param.u32 	%r26, [conv2d_param_5];
	ld.param.u32 	%r27, [conv2d_param_6];
	cvta.to.global.u64 	%rd1, %rd9;
	cvta.to.global.u64 	%rd2, %rd8;
	mov.u32 	%r28, %ctaid.x;
	mov.u32 	%r29, %ntid.x;
	mov.u32 	%r30, %tid.x;
	mad.lo.s32 	%r1, %r28, %r29, %r30;
	mov.u32 	%r31, %ctaid.y;
	mov.u32 	%r32, %ntid.y;
	mov.u32 	%r33, %tid.y;
	mad.lo.s32 	%r2, %r31, %r32, %r33;
	setp.ge.s32 	%p2, %r2, %r25;
	setp.ge.s32 	%p3, %r1, %r24;
	or.pred  	%p4, %p3, %p2;
	@%p4 bra 	$L__BB0_45;
	shr.u32 	%r34, %r26, 31;
	add.s32 	%r35, %r26, %r34;
	shr.s32 	%r36, %r35, 1;
	sub.s32 	%r3, %r1, %r36;
	mov.f32 	%f77, 0f00000000;
	min.s32 	%r37, %r27, %r26;
	setp.lt.s32 	%p5, %r37, 1;
	@%p5 bra 	$L__BB0_44;
	and.b32  	%r4, %r26, 7;
	and.b32  	%r5, %r26, 3;
	and.b32  	%r6, %r26, 2147483640;
	and.b32  	%r7, %r26, 1;
	shr.u32 	%r39, %r27, 31;
	add.s32 	%r40, %r27, %r39;
	shr.s32 	%r41, %r40, 1;
	sub.s32 	%r8, %r2, %r41;
	mov.f32 	%f77, 0f00000000;
	mov.b32 	%r66, 0;
	cvt.s64.s32 	%rd41, %r3;
$L__BB0_3:
	setp.lt.u32 	%p6, %r26, 8;
	add.s32 	%r43, %r8, %r66;
	setp.gt.s32 	%p7, %r43, -1;
	setp.lt.s32 	%p8, %r43, %r25;
	and.pred  	%p1, %p7, %p8;
	mul.lo.s32 	%r10, %r43, %r24;
	mul.lo.s32 	%r11, %r66, %r26;
	mov.b32 	%r69, 0;
	@%p6 bra 	$L__BB0_22;
	mov.b32 	%r67, 0;
	cvt.s64.s32 	%rd16, %r10;
	cvt.u64.u32 	%rd20, %r11;
$L__BB0_5:
	.pragma "nounroll";
	add.s32 	%r13, %r3, %r67;
	setp.gt.s32 	%p9, %r13, -1;
	setp.lt.s32 	%p10, %r13, %r24;
	and.pred  	%p11, %p9, %p10;
	and.pred  	%p13, %p1, %p11;
	not.pred 	%p14, %p13;
	@%p14 bra 	$L__BB0_7;
	add.s32 	%r45, %r13, %r10;
	mul.wide.s32 	%rd10, %r45, 4;
	add.s64 	%rd11, %rd2, %rd10;
	ld.global.f32 	%f43, [%rd11];
	add.s32 	%r46, %r67, %r11;
	mul.wide.u32 	%rd12, %r46, 4;
	add.s64 	%rd13, %rd1, %rd12;
	ld.global.f32 	%f44, [%rd13];
	fma.rn.f32 	%f77, %f43, %f44, %f77;
$L__BB0_7:
	add.s32 	%r47, %r13, 1;
	setp.gt.s32 	%p15, %r47, -1;
	setp.lt.s32 	%p16, %r47, %r24;
	and.pred  	%p17, %p15, %p16;
	and.pred  	%p18, %p1, %p17;
	cvt.s64.s32 	%rd14, %r67;
	add.s64 	%rd17, %rd41, %rd14;
	add.s64 	%rd18, %rd17, %rd16;
	shl.b64 	%rd19, %rd18, 2;
	add.s64 	%rd3, %rd2, %rd19;
	add.s64 	%rd21, %rd14, %rd20;
	shl.b64 	%rd22, %rd21, 2;
	add.s64 	%rd4, %rd1, %rd22;
	not.pred 	%p19, %p18;
	@%p19 bra 	$L__BB0_9;
	ld.global.f32 	%f45, [%rd3+4];
	ld.global.f32 	%f46, [%rd4+4];
	fma.rn.f32 	%f77, %f45, %f46, %f77;
$L__BB0_9:
	add.s32 	%r48, %r13, 2;
	setp.gt.s32 	%p20, %r48, -1;
	setp.lt.s32 	%p21, %r48, %r24;
	and.pred  	%p22, %p20, %p21;
	and.pred  	%p23, %p1, %p22;
	not.pred 	%p24, %p23;
	@%p24 bra 	$L__BB0_11;
	ld.global.f32 	%f47, [%rd3+8];
	ld.global.f32 	%f48, [%rd4+8];
	fma.rn.f32 	%f77, %f47, %f48, %f77;
$L__BB0_11:
	add.s32 	%r49, %r13, 3;
	setp.gt.s32 	%p25, %r49, -1;
	setp.lt.s32 	%p26, %r49, %r24;
	and.pred  	%p27, %p25, %p26;
	and.pred  	%p28, %p1, %p27;
	not.pred 	%p29, %p28;
	@%p29 bra 	$L__BB0_13;
	ld.global.f32 	%f49, [%rd3+12];
	ld.global.f32 	%f50, [%rd4+12];
	fma.rn.f32 	%f77, %f49, %f50, %f77;
$L__BB0_13:
	add.s32 	%r50, %r13, 4;
	setp.gt.s32 	%p30, %r50, -1;
	setp.lt.s32 	%p31, %r50, %r24;
	and.pred  	%p32, %p30, %p31;
	and.pred  	%p33, %p1, %p32;
	not.pred 	%p34, %p33;
	@%p34 bra 	$L__BB0_15;
	ld.global.f32 	%f51, [%rd3+16];
	ld.global.f32 	%f52, [%rd4+16];
	fma.rn.f32 	%f77, %f51, %f52, %f77;
$L__BB0_15:
	add.s32 	%r51, %r13, 5;
	setp.gt.s32 	%p35, %r51, -1;
	setp.lt.s32 	%p36, %r51, %r24;
	and.pred  	%p37, %p35, %p36;
	and.pred  	%p38, %p1, %p37;
	not.pred 	%p39, %p38;
	@%p39 bra 	$L__BB0_17;
	ld.global.f32 	%f53, [%rd3+20];
	ld.global.f32 	%f54, [%rd4+20];
	fma.rn.f32 	%f77, %f53, %f54, %f77;
$L__BB0_17:
	add.s32 	%r52, %r13, 6;
	setp.gt.s32 	%p40, %r52, -1;
	setp.lt.s32 	%p41, %r52, %r24;
	and.pred  	%p42, %p40, %p41;
	and.pred  	%p43, %p1, %p42;
	not.pred 	%p44, %p43;
	@%p44 bra 	$L__BB0_19;
	ld.global.f32 	%f55, [%rd3+24];
	ld.global.f32 	%f56, [%rd4+24];
	fma.rn.f32 	%f77, %f55, %f56, %f77;
$L__BB0_19:
	add.s32 	%r53, %r13, 7;
	setp.gt.s32 	%p45, %r53, -1;
	setp.lt.s32 	%p46, %r53, %r24;
	and.pred  	%p47, %p45, %p46;
	and.pred  	%p48, %p1, %p47;
	not.pred 	%p49, %p48;
	@%p49 bra 	$L__BB0_21;
	ld.global.f32 	%f57, [%rd3+28];
	ld.global.f32 	%f58, [%rd4+28];
	fma.rn.f32 	%f77, %f57, %f58, %f77;
$L__BB0_21:
	add.s32 	%r67, %r67, 8;
	setp.ne.s32 	%p50, %r67, %r6;
	mov.u32 	%r69, %r6;
	@%p50 bra 	$L__BB0_5;
$L__BB0_22:
	setp.eq.s32 	%p51, %r4, 0;
	@%p51 bra 	$L__BB0_43;
	add.s32 	%r54, %r4, -1;
	setp.lt.u32 	%p52, %r54, 3;
	@%p52 bra 	$L__BB0_33;
	add.s32 	%r16, %r3, %r69;
	setp.gt.s32 	%p53, %r16, -1;
	setp.lt.s32 	%p54, %r16, %r24;
	and.pred  	%p55, %p53, %p54;
	and.pred  	%p57, %p1, %p55;
	not.pred 	%p58, %p57;
	@%p58 bra 	$L__BB0_26;
	add.s32 	%r55, %r16, %r10;
	mul.wide.s32 	%rd23, %r55, 4;
	add.s64 	%rd24, %rd2, %rd23;
	ld.global.f32 	%f60, [%rd24];
	add.s32 	%r56, %r69, %r11;
	mul.wide.u32 	%rd25, %r56, 4;
	add.s64 	%rd26, %rd1, %rd25;
	ld.global.f32 	%f61, [%rd26];
	fma.rn.f32 	%f77, %f60, %f61, %f77;
$L__BB0_26:
	add.s32 	%r57, %r16, 1;
	setp.gt.s32 	%p59, %r57, -1;
	setp.lt.s32 	%p60, %r57, %r24;
	and.pred  	%p61, %p59, %p60;
	and.pred  	%p62, %p1, %p61;
	cvt.u64.u32 	%rd27, %r69;
	cvt.s64.s32 	%rd29, %r10;
	add.s64 	%rd30, %rd41, %rd27;
	add.s64 	%rd31, %rd30, %rd29;
	shl.b64 	%rd32, %rd31, 2;
	add.s64 	%rd5, %rd2, %rd32;
	cvt.u64.u32 	%rd33, %r11;
	add.s64 	%rd34, %rd27, %rd33;
	shl.b64 	%rd35, %rd34, 2;
	add.s64 	%rd6, %rd1, %rd35;
	not.pred 	%p63, %p62;
	@%p63 bra 	$L__BB0_28;
	ld.global.f32 	%f62, [%rd5+4];
	ld.global.f32 	%f63, [%rd6+4];
	fma.rn.f32 	%f77, %f62, %f63, %f77;
$L__BB0_28:
	add.s32 	%r58, %r16, 2;
	setp.gt.s32 	%p64, %r58, -1;
	setp.lt.s32 	%p65, %r58, %r24;
	and.pred  	%p66, %p64, %p65;
	and.pred  	%p67, %p1, %p66;
	not.pred 	%p68, %p67;
	@%p68 bra 	$L__BB0_30;
	ld.global.f32 	%f64, [%rd5+8];
	ld.global.f32 	%f65, [%rd6+8];
	fma.rn.f32 	%f77, %f64, %f65, %f77;
$L__BB0_30:
	add.s32 	%r59, %r16, 3;
	setp.gt.s32 	%p69, %r59, -1;
	setp.lt.s32 	%p70, %r59, %r24;
	and.pred  	%p71, %p69, %p70;
	and.pred  	%p72, %p1, %p71;
	not.pred 	%p73, %p72;
	@%p73 bra 	$L__BB0_32;
	ld.global.f32 	%f66, [%rd5+12];
	ld.global.f32 	%f67, [%rd6+12];
	fma.rn.f32 	%f77, %f66, %f67, %f77;
$L__BB0_32:
	add.s32 	%r69, %r69, 4;
$L__BB0_33:
	setp.eq.s32 	%p74, %r5, 0;
	@%p74 bra 	$L__BB0_43;
	setp.eq.s32 	%p75, %r5, 1;
	@%p75 bra 	$L__BB0_40;
	add.s32 	%r19, %r3, %r69;
	setp.gt.s32 	%p76, %r19, -1;
	setp.lt.s32 	%p77, %r19, %r24;
	and.pred  	%p78, %p76, %p77;
	and.pred  	%p80, %p1, %p78;
	not.pred 	%p81, %p80;
	@%p81 bra 	$L__BB0_37;
	add.s32 	%r60, %r19, %r10;
	mul.wide.s32 	%rd36, %r60, 4;
	add.s64 	%rd37, %rd2, %rd36;
	ld.global.f32 	%f69, [%rd37];
	add.s32 	%r61, %r69, %r11;
	mul.wide.u32 	%rd38, %r61, 4;
	add.s64 	%rd39, %rd1, %rd38;
	ld.global.f32 	%f70, [%rd39];
	fma.rn.f32 	%f77, %f69, %f70, %f77;
$L__BB0_37:
	add.s32 	%r62, %r19, 1;
	setp.gt.s32 	%p82, %r62, -1;
	setp.lt.s32 	%p83, %r62, %r24;
	and.pred  	%p84, %p82, %p83;
	and.pred  	%p85, %p1, %p84;
	not.pred 	%p86, %p85;
	@%p86 bra 	$L__BB0_39;
	cvt.s64.s32 	%rd40, %r10;
	cvt.s64.s32 	%rd42, %r69;
	add.s64 	%rd43, %rd41, %rd42;
	add.s64 	%rd44, %rd43, %rd40;
	shl.b64 	%rd45, %rd44, 2;
	add.s64 	%rd46, %rd2, %rd45;
	ld.global.f32 	%f71, [%rd46+4];
	cvt.u64.u32 	%rd47, %r11;
	add.s64 	%rd48, %rd42, %rd47;
	shl.b64 	%rd49, %rd48, 2;
	add.s64 	%rd50, %rd1, %rd49;
	ld.global.f32 	%f72, [%rd50+4];
	fma.rn.f32 	%f77, %f71, %f72, %f77;
$L__BB0_39:
	add.s32 	%r69, %r69, 2;
$L__BB0_40:
	setp.eq.s32 	%p87, %r7, 0;
	@%p87 bra 	$L__BB0_43;
	add.s32 	%r22, %r3, %r69;
	setp.gt.s32 	%p88, %r22, -1;
	setp.lt.s32 	%p89, %r22, %r24;
	and.pred  	%p90, %p88, %p89;
	and.pred  	%p92, %p1, %p90;
	not.pred 	%p93, %p92;
	@%p93 bra 	$L__BB0_43;
	add.s32 	%r63, %r22, %r10;
	mul.wide.s32 	%rd51, %r63, 4;
	add.s64 	%rd52, %rd2, %rd51;
	ld.global.f32 	%f73, [%rd52];
	add.s32 	%r64, %r69, %r11;
	mul.wide.u32 	%rd53, %r64, 4;
	add.s64 	%rd54, %rd1, %rd53;
	ld.global.f32 	%f74, [%rd54];
	fma.rn.f32 	%f77, %f73, %f74, %f77;
$L__BB0_43:
	add.s32 	%r66, %r66, 1;
	setp.ne.s32 	%p94, %r66, %r27;
	@%p94 bra 	$L__BB0_3;
$L__BB0_44:
	mad.lo.s32 	%r65, %r24, %r2, %r1;
	cvta.to.global.u64 	%rd55, %rd7;
	mul.wide.s32 	%rd56, %r65, 4;
	add.s64 	%rd57, %rd55, %rd56;
	st.global.f32 	[%rd57], %f77;
$L__BB0_45:
	ret;

}


// ===== COMPILED SASS (sm_100) =====

	.target	sm_100

	.elftype	@"ET_EXEC"


//--------------------- .note.nv.tkinfo           --------------------------
	.section	.note.nv.tkinfo,"",@"SHT_NOTE"
	.sectionflags	@"SHF_NOTE_NV_TKINFO"
	.tkinfo
        /*0018*/ 	.word	0x00000002
        /*0030*/ 	.string	""
        /*0030*/ 	.string	"ptxas"
        /*0030*/ 	.string	"Cuda compilation tools, release 13.0, V13.0.88"
        /*0030*/ 	.string	"Build cuda_13.0.r13.0/compiler.36424714_0"
        /*0030*/ 	.string	"-arch sm_100 -m 64 "



//--------------------- .note.nv.cuinfo           --------------------------
	.section	.note.nv.cuinfo,"",@"SHT_NOTE"
	.sectionflags	@"SHF_NOTE_NV_CUINFO"
        /*0018*/ 	.short	0x0002
        /*001a*/ 	.short	0x0064
        /*001c*/ 	.short	0x0082
	.zero		2


//--------------------- .nv.info                  --------------------------
	.section	.nv.info,"",@"SHT_CUDA_INFO"
	.align	4


	//----- nvinfo : EIATTR_REGCOUNT
	.align		4
        /*0000*/ 	.byte	0x04, 0x2f
        /*0002*/ 	.short	(.L_1 - .L_0)
	.align		4
.L_0:
        /*0004*/ 	.word	index@(conv2d)
        /*0008*/ 	.word	0x0000001e


	//----- nvinfo : EIATTR_FRAME_SIZE
	.align		4
.L_1:
        /*000c*/ 	.byte	0x04, 0x11
        /*000e*/ 	.short	(.L_3 - .L_2)
	.align		4
.L_2:
        /*0010*/ 	.word	index@(conv2d)
        /*0014*/ 	.word	0x00000000


	//----- nvinfo : EIATTR_MIN_STACK_SIZE
	.align		4
.L_3:
        /*0018*/ 	.byte	0x04, 0x12
        /*001a*/ 	.short	(.L_5 - .L_4)
	.align		4
.L_4:
        /*001c*/ 	.word	index@(conv2d)
        /*0020*/ 	.word	0x00000000
.L_5:


//--------------------- .nv.compat                --------------------------
	.section	.nv.compat,"",@"SHT_CUDA_COMPAT_INFO"
	.align	4
        /*0000*/ 	.byte	0x02, 0x09, 0x00, 0x00, 0x02, 0x02, 0x01, 0x00, 0x02, 0x05, 0x05, 0x00, 0x03, 0x07, 0x01, 0x01
        /*0010*/ 	.byte	0x02, 0x03, 0x00, 0x00, 0x02, 0x06, 0x01, 0x00, 0x04, 0x0b, 0x08, 0x00, 0x09, 0x00, 0x00, 0x00
        /*0020*/ 	.byte	0x00, 0x00, 0x00, 0x00


//--------------------- .nv.info.conv2d           --------------------------
	.section	.nv.info.conv2d,"",@"SHT_CUDA_INFO"
	.sectionflags	@""
	.align	4


	//----- nvinfo : EIATTR_CUDA_API_VERSION
	.align		4
        /*0000*/ 	.byte	0x04, 0x37
        /*0002*/ 	.short	(.L_7 - .L_6)
.L_6:
        /*0004*/ 	.word	0x00000082


	//----- nvinfo : EIATTR_KPARAM_INFO
	.align		4
.L_7:
        /*0008*/ 	.byte	0x04, 0x17
        /*000a*/ 	.short	(.L_9 - .L_8)
.L_8:
        /*000c*/ 	.word	0x00000000
        /*0010*/ 	.short	0x0006
        /*0012*/ 	.short	0x0024
        /*0014*/ 	.byte	0x00, 0xf0, 0x11, 0x00


	//----- nvinfo : EIATTR_KPARAM_INFO
	.align		4
.L_9:
        /*0018*/ 	.byte	0x04, 0x17
        /*001a*/ 	.short	(.L_11 - .L_10)
.L_10:
        /*001c*/ 	.word	0x00000000
        /*0020*/ 	.short	0x0005
        /*0022*/ 	.short	0x0020
        /*0024*/ 	.byte	0x00, 0xf0, 0x11, 0x00


	//----- nvinfo : EIATTR_KPARAM_INFO
	.align		4
.L_11:
        /*0028*/ 	.byte	0x04, 0x17
        /*002a*/ 	.short	(.L_13 - .L_12)
.L_12:
        /*002c*/ 	.word	0x00000000
        /*0030*/ 	.short	0x0004
        /*0032*/ 	.short	0x001c
        /*0034*/ 	.byte	0x00, 0xf0, 0x11, 0x00


	//----- nvinfo : EIATTR_KPARAM_INFO
	.align		4
.L_13:
        /*0038*/ 	.byte	0x04, 0x17
        /*003a*/ 	.short	(.L_15 - .L_14)
.L_14:
        /*003c*/ 	.word	0x00000000
        /*0040*/ 	.short	0x0003
        /*0042*/ 	.short	0x0018
        /*0044*/ 	.byte	0x00, 0xf0, 0x11, 0x00


	//----- nvinfo : EIATTR_KPARAM_INFO
	.align		4
.L_15:
        /*0048*/ 	.byte	0x04, 0x17
        /*004a*/ 	.short	(.L_17 - .L_16)
.L_16:
        /*004c*/ 	.word	0x00000000
        /*0050*/ 	.short	0x0002
        /*0052*/ 	.short	0x0010
        /*0054*/ 	.byte	0x00, 0xf5, 0x21, 0x00


	//----- nvinfo : EIATTR_KPARAM_INFO
	.align		4
.L_17:
        /*0058*/ 	.byte	0x04, 0x17
        /*005a*/ 	.short	(.L_19 - .L_18)
.L_18:
        /*005c*/ 	.word	0x00000000
        /*0060*/ 	.short	0x0001
        /*0062*/ 	.short	0x0008
        /*0064*/ 	.byte	0x00, 0xf5, 0x21, 0x00


	//----- nvinfo : EIATTR_KPARAM_INFO
	.align		4
.L_19:
        /*0068*/ 	.byte	0x04, 0x17
        /*006a*/ 	.short	(.L_21 - .L_20)
.L_20:
        /*006c*/ 	.word	0x00000000
        /*0070*/ 	.short	0x0000
        /*0072*/ 	.short	0x0000
        /*0074*/ 	.byte	0x00, 0xf5, 0x21, 0x00


	//----- nvinfo : EIATTR_SPARSE_MMA_MASK
	.align		4
.L_21:
        /*0078*/ 	.byte	0x03, 0x50
        /*007a*/ 	.short	0x0000


	//----- nvinfo : EIATTR_MAXREG_COUNT
	.align		4
        /*007c*/ 	.byte	0x03, 0x1b
        /*007e*/ 	.short	0x00ff


	//----- nvinfo : EIATTR_MERCURY_ISA_VERSION
	.align		4
        /*0080*/ 	.byte	0x03, 0x5f
        /*0082*/ 	.short	0x0101


	//----- nvinfo : EIATTR_VRC_CTA_INIT_COUNT
	.align		4
        /*0084*/ 	.byte	0x02, 0x4a
	.zero		1
	.zero		1


	//----- nvinfo : EIATTR_EXIT_INSTR_OFFSETS
	.align		4
        /*0088*/ 	.byte	0x04, 0x1c
        /*008a*/ 	.short	(.L_23 - .L_22)


	//   ....[0]....
.L_22:
        /*008c*/ 	.word	0x000000c0


	//   ....[1]....
        /*0090*/ 	.word	0x00000ec0


	//----- nvinfo : EIATTR_CRS_STACK_SIZE
	.align		4
.L_23:
        /*0094*/ 	.byte	0x04, 0x1e
        /*0096*/ 	.short	(.L_25 - .L_24)
.L_24:
        /*0098*/ 	.word	0x00000000


	//----- nvinfo : EIATTR_CBANK_PARAM_SIZE
	.align		4
.L_25:
        /*009c*/ 	.byte	0x03, 0x19
        /*009e*/ 	.short	0x0028


	//----- nvinfo : EIATTR_PARAM_CBANK
	.align		4
        /*00a0*/ 	.byte	0x04, 0x0a
        /*00a2*/ 	.short	(.L_27 - .L_26)
	.align		4
.L_26:
        /*00a4*/ 	.word	index@(.nv.constant0.conv2d)
        /*00a8*/ 	.short	0x0380
        /*00aa*/ 	.short	0x0028


	//----- nvinfo : EIATTR_SW_WAR
	.align		4
.L_27:
        /*00ac*/ 	.byte	0x04, 0x36
        /*00ae*/ 	.short	(.L_29 - .L_28)
.L_28:
        /*00b0*/ 	.word	0x00000008
.L_29:


//--------------------- .nv.callgraph             --------------------------
	.section	.nv.callgraph,"",@"SHT_CUDA_CALLGRAPH"
	.align	4
	.sectionentsize	8
	.align		4
        /*0000*/ 	.word	0x00000000
	.align		4
        /*0004*/ 	.word	0xffffffff
	.align		4
        /*0008*/ 	.word	0x00000000
	.align		4
        /*000c*/ 	.word	0xfffffffe
	.align		4
        /*0010*/ 	.word	0x00000000
	.align		4
        /*0014*/ 	.word	0xfffffffd
	.align		4
        /*0018*/ 	.word	0x00000000
	.align		4
        /*001c*/ 	.word	0xfffffffc


//--------------------- .text.conv2d              --------------------------
	.section	.text.conv2d,"ax",@progbits
	.align	128
        .global         conv2d
        .type           conv2d,@function
        .size           conv2d,(.L_x_9 - conv2d)
        .other          conv2d,@"STO_CUDA_ENTRY STV_DEFAULT"
conv2d:
.text.conv2d:
[----:B------:R-:W-:Y:S01]  /*0000*/  LDC R1, c[0x0][0x37c] ;  /* 0x0000df00ff017b82 */ /* 0x000fe20000000800 */
[----:B------:R-:W0:Y:S07]  /*0010*/  S2R R5, SR_TID.Y ;  /* 0x0000000000057919 */ /* 0x000e2e0000002200 */
[----:B------:R-:W1:Y:S01]  /*0020*/  LDC R3, c[0x0][0x360] ;  /* 0x0000d800ff037b82 */ /* 0x000e620000000800 */
[----:B------:R-:W2:Y:S01]  /*0030*/  LDCU.64 UR6, c[0x0][0x398] ;  /* 0x00007300ff0677ac */ /* 0x000ea20008000a00 */
[----:B------:R-:W1:Y:S06]  /*0040*/  S2R R2, SR_TID.X ;  /* 0x0000000000027919 */ /* 0x000e6c0000002100 */
[----:B------:R-:W0:Y:S08]  /*0050*/  S2UR UR5, SR_CTAID.Y ;  /* 0x00000000000579c3 */ /* 0x000e300000002600 */
[----:B------:R-:W0:Y:S08]  /*0060*/  LDC R0, c[0x0][0x364] ;  /* 0x0000d900ff007b82 */ /* 0x000e300000000800 */
[----:B------:R-:W1:Y:S01]  /*0070*/  S2UR UR4, SR_CTAID.X ;  /* 0x00000000000479c3 */ /* 0x000e620000002500 */
[----:B0-----:R-:W-:-:S05]  /*0080*/  IMAD R0, R0, UR5, R5 ;  /* 0x0000000500007c24 */ /* 0x001fca000f8e0205 */
[----:B--2---:R-:W-:Y:S01]  /*0090*/  ISETP.GE.AND P0, PT, R0, UR7, PT ;  /* 0x0000000700007c0c */ /* 0x004fe2000bf06270 */
[----:B-1----:R-:W-:-:S05]  /*00a0*/  IMAD R3, R3, UR4, R2 ;  /* 0x0000000403037c24 */ /* 0x002fca000f8e0202 */
[----:B------:R-:W-:-:S13]  /*00b0*/  ISETP.GE.OR P0, PT, R3, UR6, P0 ;  /* 0x0000000603007c0c */ /* 0x000fda0008706670 */
[----:B------:R-:W-:Y:S05]  /*00c0*/  @P0 EXIT ;  /* 0x000000000000094d */ /* 0x000fea0003800000 */
[----:B------:R-:W0:Y:S01]  /*00d0*/  LDCU.64 UR8, c[0x0][0x3a0] ;  /* 0x00007400ff0877ac */ /* 0x000e220008000a00 */
[----:B------:R-:W-:Y:S01]  /*00e0*/  IMAD.MOV.U32 R2, RZ, RZ, RZ ;  /* 0x000000ffff027224 */ /* 0x000fe200078e00ff */
[----:B------:R-:W1:Y:S01]  /*00f0*/  LDCU.64 UR12, c[0x0][0x358] ;  /* 0x00006b00ff0c77ac */ /* 0x000e620008000a00 */
[----:B0-----:R-:W-:-:S04]  /*0100*/  UISETP.LT.AND UP0, UPT, UR8, UR9, UPT ;  /* 0x000000090800728c */ /* 0x001fc8000bf01270 */
[----:B------:R-:W-:-:S04]  /*0110*/  USEL UR4, UR8, UR9, UP0 ;  /* 0x0000000908047287 */ /* 0x000fc80008000000 */
[----:B------:R-:W-:-:S09]  /*0120*/  UISETP.GE.AND UP0, UPT, UR4, 0x1, UPT ;  /* 0x000000010400788c */ /* 0x000fd2000bf06270 */
[----:B-1----:R-:W-:Y:S05]  /*0130*/  BRA.U !UP0, `(.L_x_0) ;  /* 0x0000000d08507547 */ /* 0x002fea000b800000 */
[----:B------:R-:W-:Y:S01]  /*0140*/  ULEA.HI UR4, UR8, UR8, URZ, 0x1 ;  /* 0x0000000808047291 */ /* 0x000fe2000f8f08ff */
[----:B------:R-:W-:Y:S01]  /*0150*/  IMAD.MOV.U32 R2, RZ, RZ, RZ ;  /* 0x000000ffff027224 */ /* 0x000fe200078e00ff */
[----:B------:R-:W-:Y:S02]  /*0160*/  ULEA.HI UR5, UR9, UR9, URZ, 0x1 ;  /* 0x0000000909057291 */ /* 0x000fe4000f8f08ff */
[----:B------:R-:W-:Y:S02]  /*0170*/  USHF.R.S32.HI UR4, URZ, 0x1, UR4 ;  /* 0x00000001ff047899 */ /* 0x000fe40008011404 */
[----:B------:R-:W-:Y:S02]  /*0180*/  USHF.R.S32.HI UR6, URZ, 0x1, UR5 ;  /* 0x00000001ff067899 */ /* 0x000fe40008011405 */
[----:B------:R-:W-:Y:S02]  /*0190*/  ULOP3.LUT UR10, UR8, 0x7, URZ, 0xc0, !UPT ;  /* 0x00000007080a7892 */ /* 0x000fe4000f8ec0ff */
[----:B------:R-:W-:Y:S01]  /*01a0*/  VIADD R4, R3, -UR4 ;  /* 0x8000000403047c36 */ /* 0x000fe20008000000 */
[----:B------:R-:W-:Y:S01]  /*01b0*/  ULOP3.LUT UR9, UR8, 0x3, URZ, 0xc0, !UPT ;  /* 0x0000000308097892 */ /* 0x000fe2000f8ec0ff */
[----:B------:R-:W-:Y:S01]  /*01c0*/  VIADD R6, R0, -UR6 ;  /* 0x8000000600067c36 */ /* 0x000fe20008000000 */
[----:B------:R-:W-:-:S02]  /*01d0*/  ULOP3.LUT UR5, UR8, 0x7ffffff8, URZ, 0xc0, !UPT ;  /* 0x7ffffff808057892 */ /* 0x000fc4000f8ec0ff */
[----:B------:R-:W-:Y:S01]  /*01e0*/  SHF.R.S32.HI R5, RZ, 0x1f, R4 ;  /* 0x0000001fff057819 */ /* 0x000fe20000011404 */
[----:B------:R-:W-:-:S09]  /*01f0*/  UMOV UR4, URZ ;  /* 0x000000ff00047c82 */ /* 0x000fd20008000000 */
.L_x_7:
[----:B------:R-:W0:Y:S01]  /*0200*/  LDCU.64 UR14, c[0x0][0x3a0] ;  /* 0x00007400ff0e77ac */ /* 0x000e220008000a00 */
[----:B------:R-:W-:Y:S02]  /*0210*/  VIADD R7, R6, UR4 ;  /* 0x0000000406077c36 */ /* 0x000fe40008000000 */
[----:B------:R-:W-:Y:S01]  /*0220*/  IMAD.MOV.U32 R15, RZ, RZ, RZ ;  /* 0x000000ffff0f7224 */ /* 0x000fe200078e00ff */
[----:B------:R-:W1:Y:S01]  /*0230*/  LDCU.64 UR6, c[0x0][0x398] ;  /* 0x00007300ff0677ac */ /* 0x000e620008000a00 */
[----:B0-----:R-:W-:Y:S02]  /*0240*/  UISETP.GE.U32.AND UP1, UPT, UR14, 0x8, UPT ;  /* 0x000000080e00788c */ /* 0x001fe4000bf26070 */
[----:B------:R-:W-:Y:S01]  /*0250*/  UIMAD UR8, UR4, UR14, URZ ;  /* 0x0000000e040872a4 */ /* 0x000fe2000f8e02ff */
[----:B-1----:R-:W-:Y:S01]  /*0260*/  ISETP.GE.AND P0, PT, R7, UR7, PT ;  /* 0x0000000707007c0c */ /* 0x002fe2000bf06270 */
[----:B------:R-:W-:-:S03]  /*0270*/  UIADD3 UR4, UPT, UPT, UR4, 0x1, URZ ;  /* 0x0000000104047890 */ /* 0x000fc6000fffe0ff */
[C---:B------:R-:W-:Y:S01]  /*0280*/  ISETP.GT.AND P0, PT, R7.reuse, -0x1, !P0 ;  /* 0xffffffff0700780c */ /* 0x040fe20004704270 */
[----:B------:R-:W-:Y:S01]  /*0290*/  IMAD R7, R7, UR6, RZ ;  /* 0x0000000607077c24 */ /* 0x000fe2000f8e02ff */
[----:B------:R-:W-:Y:S01]  /*02a0*/  UISETP.NE.AND UP0, UPT, UR4, UR15, UPT ;  /* 0x0000000f0400728c */ /* 0x000fe2000bf05270 */
[----:B------:R-:W-:Y:S10]  /*02b0*/  BRA.U !UP1, `(.L_x_1) ;  /* 0x0000000509407547 */ /* 0x000ff4000b800000 */
[----:B------:R-:W0:Y:S01]  /*02c0*/  LDC.64 R8, c[0x0][0x390] ;  /* 0x0000e400ff087b82 */ /* 0x000e220000000a00 */
[----:B------:R-:W-:Y:S01]  /*02d0*/  SHF.R.S32.HI R18, RZ, 0x1f, R7 ;  /* 0x0000001fff127819 */ /* 0x000fe20000011407 */
[----:B------:R-:W-:Y:S01]  /*02e0*/  IMAD.MOV.U32 R19, RZ, RZ, RZ ;  /* 0x000000ffff137224 */ /* 0x000fe200078e00ff */
[----:B------:R-:W1:Y:S01]  /*02f0*/  LDCU UR6, c[0x0][0x398] ;  /* 0x00007300ff0677ac */ /* 0x000e620008000800 */
[----:B------:R-:W2:Y:S05]  /*0300*/  LDCU.64 UR14, c[0x0][0x380] ;  /* 0x00007000ff0e77ac */ /* 0x000eaa0008000a00 */
.L_x_2:
[--C-:B------:R-:W-:Y:S01]  /*0310*/  IMAD.IADD R20, R4, 0x1, R19.reuse ;  /* 0x0000000104147824 */ /* 0x100fe200078e0213 */
[--C-:B------:R-:W-:Y:S02]  /*0320*/  SHF.R.S32.HI R14, RZ, 0x1f, R19.reuse ;  /* 0x0000001fff0e7819 */ /* 0x100fe40000011413 */
[----:B------:R-:W-:Y:S01]  /*0330*/  IADD3 R17, P5, PT, R19, UR8, RZ ;  /* 0x0000000813117c10 */ /* 0x000fe2000ffbe0ff */
[C---:B------:R-:W-:Y:S01]  /*0340*/  VIADD R16, R20.reuse, 0x1 ;  /* 0x0000000114107836 */ /* 0x040fe20000000000 */
[C---:B-1----:R-:W-:Y:S02]  /*0350*/  ISETP.GE.AND P3, PT, R20.reuse, UR6, PT ;  /* 0x0000000614007c0c */ /* 0x042fe4000bf66270 */
[----:B------:R-:W-:Y:S01]  /*0360*/  IADD3 R15, P2, P4, R7, R4, R19 ;  /* 0x00000004070f7210 */ /* 0x000fe20007c5e013 */
[----:B------:R-:W-:Y:S01]  /*0370*/  IMAD.X R22, RZ, RZ, R14, P5 ;  /* 0x000000ffff167224 */ /* 0x000fe200028e060e */
[----:B------:R-:W-:Y:S02]  /*0380*/  ISETP.GT.AND P3, PT, R20, -0x1, !P3 ;  /* 0xffffffff1400780c */ /* 0x000fe40005f64270 */
[----:B------:R-:W-:-:S02]  /*0390*/  ISETP.GE.AND P1, PT, R16, UR6, PT ;  /* 0x0000000610007c0c */ /* 0x000fc4000bf26270 */
[----:B------:R-:W-:Y:S02]  /*03a0*/  PLOP3.LUT P3, PT, P0, P3, PT, 0x80, 0x8 ;  /* 0x000000000008781c */ /* 0x000fe40000767070 */
[----:B------:R-:W-:Y:S02]  /*03b0*/  ISETP.GT.AND P1, PT, R16, -0x1, !P1 ;  /* 0xffffffff1000780c */ /* 0x000fe40004f24270 */
[----:B------:R-:W-:Y:S02]  /*03c0*/  IADD3.X R24, PT, PT, R18, R5, R14, P2, P4 ;  /* 0x0000000512187210 */ /* 0x000fe400017e840e */
[----:B------:R-:W-:Y:S02]  /*03d0*/  PLOP3.LUT P1, PT, P0, P1, PT, 0x80, 0x8 ;  /* 0x000000000008781c */ /* 0x000fe40000723070 */
[----:B--2---:R-:W-:Y:S02]  /*03e0*/  LEA R14, P2, R15, UR14, 0x2 ;  /* 0x0000000e0f0e7c11 */ /* 0x004fe4000f8410ff */
[----:B0-----:R-:W-:-:S02]  /*03f0*/  LEA R16, P4, R17, R8, 0x2 ;  /* 0x0000000811107211 */ /* 0x001fc400078810ff */
[----:B------:R-:W-:Y:S01]  /*0400*/  LEA.HI.X R15, R15, UR15, R24, 0x2, P2 ;  /* 0x0000000f0f0f7c11 */ /* 0x000fe200090f1418 */
[----:B------:R-:W0:Y:S01]  /*0410*/  @P3 LDC.64 R12, c[0x0][0x390] ;  /* 0x0000e400ff0c3b82 */ /* 0x000e220000000a00 */
[----:B------:R-:W-:Y:S01]  /*0420*/  @P3 VIADD R21, R19, UR8 ;  /* 0x0000000813153c36 */ /* 0x000fe20008000000 */
[----:B------:R-:W-:-:S05]  /*0430*/  LEA.HI.X R17, R17, R9, R22, 0x2, P4 ;  /* 0x0000000911117211 */ /* 0x000fca00020f1416 */
[----:B------:R-:W2:Y:S01]  /*0440*/  @P1 LDG.E R22, desc[UR12][R16.64+0x4] ;  /* 0x0000040c10161981 */ /* 0x000ea2000c1e1900 */
[----:B------:R-:W1:Y:S01]  /*0450*/  @P3 LDC.64 R10, c[0x0][0x380] ;  /* 0x0000e000ff0a3b82 */ /* 0x000e620000000a00 */
[----:B0-----:R-:W-:-:S04]  /*0460*/  @P3 IMAD.WIDE.U32 R12, R21, 0x4, R12 ;  /* 0x00000004150c3825 */ /* 0x001fc800078e000c */
[----:B------:R-:W-:Y:S02]  /*0470*/  @P3 IMAD.IADD R21, R7, 0x1, R20 ;  /* 0x0000000107153824 */ /* 0x000fe400078e0214 */
[----:B------:R-:W3:Y:S02]  /*0480*/  @P3 LDG.E R12, desc[UR12][R12.64] ;  /* 0x0000000c0c0c3981 */ /* 0x000ee4000c1e1900 */
[----:B-1----:R-:W-:Y:S02]  /*0490*/  @P3 IMAD.WIDE R10, R21, 0x4, R10 ;  /* 0x00000004150a3825 */ /* 0x002fe400078e020a */
[----:B------:R-:W2:Y:S04]  /*04a0*/  @P1 LDG.E R21, desc[UR12][R14.64+0x4] ;  /* 0x0000040c0e151981 */ /* 0x000ea8000c1e1900 */
[----:B------:R0:W3:Y:S01]  /*04b0*/  @P3 LDG.E R11, desc[UR12][R10.64] ;  /* 0x0000000c0a0b3981 */ /* 0x0000e2000c1e1900 */
[----:B------:R-:W-:-:S02]  /*04c0*/  VIADD R23, R20, 0x2 ;  /* 0x0000000214177836 */ /* 0x000fc40000000000 */
[----:B------:R-:W-:-:S03]  /*04d0*/  VIADD R24, R20, 0x3 ;  /* 0x0000000314187836 */ /* 0x000fc60000000000 */
[C---:B------:R-:W-:Y:S01]  /*04e0*/  ISETP.GE.AND P2, PT, R23.reuse, UR6, PT ;  /* 0x0000000617007c0c */ /* 0x040fe2000bf46270 */
[----:B------:R-:W-:Y:S01]  /*04f0*/  VIADD R25, R20, 0x4 ;  /* 0x0000000414197836 */ /* 0x000fe20000000000 */
[----:B------:R-:W-:Y:S02]  /*0500*/  ISETP.GE.AND P6, PT, R24, UR6, PT ;  /* 0x0000000618007c0c */ /* 0x000fe4000bfc6270 */
[----:B------:R-:W-:Y:S01]  /*0510*/  ISETP.GT.AND P2, PT, R23, -0x1, !P2 ;  /* 0xffffffff1700780c */ /* 0x000fe20005744270 */
[----:B0-----:R-:W-:Y:S01]  /*0520*/  VIADD R10, R20, 0x5 ;  /* 0x00000005140a7836 */ /* 0x001fe20000000000 */
[C---:B------:R-:W-:Y:S02]  /*0530*/  ISETP.GE.AND P5, PT, R25.reuse, UR6, PT ;  /* 0x0000000619007c0c */ /* 0x040fe4000bfa6270 */
[----:B------:R-:W-:Y:S02]  /*0540*/  ISETP.GT.AND P6, PT, R24, -0x1, !P6 ;  /* 0xffffffff1800780c */ /* 0x000fe400077c4270 */
[----:B------:R-:W-:Y:S01]  /*0550*/  PLOP3.LUT P2, PT, P0, P2, PT, 0x80, 0x8 ;  /* 0x000000000008781c */ /* 0x000fe20000745070 */
[----:B------:R-:W-:Y:S01]  /*0560*/  VIADD R13, R20, 0x6 ;  /* 0x00000006140d7836 */ /* 0x000fe20000000000 */
[----:B------:R-:W-:-:S02]  /*0570*/  ISETP.GT.AND P5, PT, R25, -0x1, !P5 ;  /* 0xffffffff1900780c */ /* 0x000fc40006fa4270 */
[----:B------:R-:W-:Y:S01]  /*0580*/  ISETP.GE.AND P4, PT, R10, UR6, PT ;  /* 0x000000060a007c0c */ /* 0x000fe2000bf86270 */
[----:B------:R-:W-:Y:S01]  /*0590*/  VIADD R20, R20, 0x7 ;  /* 0x0000000714147836 */ /* 0x000fe20000000000 */
[----:B------:R-:W-:Y:S02]  /*05a0*/  PLOP3.LUT P5, PT, P0, P5, PT, 0x80, 0x8 ;  /* 0x000000000008781c */ /* 0x000fe400007ab070 */
[----:B------:R-:W-:-:S04]  /*05b0*/  ISETP.GT.AND P4, PT, R10, -0x1, !P4 ;  /* 0xffffffff0a00780c */ /* 0x000fc80006784270 */
[----:B------:R-:W-:Y:S01]  /*05c0*/  PLOP3.LUT P4, PT, P0, P4, PT, 0x80, 0x8 ;  /* 0x000000000008781c */ /* 0x000fe20000789070 */
[----:B------:R-:W4:-:S12]  /*05d0*/  @P2 LDG.E R10, desc[UR12][R16.64+0x8] ;  /* 0x0000080c100a2981 */ /* 0x000f18000c1e1900 */
[----:B------:R-:W5:Y:S01]  /*05e0*/  @P4 LDG.E R23, desc[UR12][R14.64+0x14] ;  /* 0x0000140c0e174981 */ /* 0x000f62000c1e1900 */
[----:B---3--:R-:W-:Y:S01]  /*05f0*/  @P3 FFMA R2, R11, R12, R2 ;  /* 0x0000000c0b023223 */ /* 0x008fe20000000002 */
[----:B------:R-:W-:Y:S02]  /*0600*/  PLOP3.LUT P3, PT, P0, P6, PT, 0x80, 0x8 ;  /* 0x000000000008781c */ /* 0x000fe4000076d070 */
[----:B------:R-:W4:Y:S01]  /*0610*/  @P2 LDG.E R11, desc[UR12][R14.64+0x8] ;  /* 0x0000080c0e0b2981 */ /* 0x000f22000c1e1900 */
[----:B------:R-:W-:Y:S01]  /*0620*/  ISETP.GE.AND P6, PT, R13, UR6, PT ;  /* 0x000000060d007c0c */ /* 0x000fe2000bfc6270 */
[----:B--2---:R-:W-:Y:S01]  /*0630*/  @P1 FFMA R2, R21, R22, R2 ;  /* 0x0000001615021223 */ /* 0x004fe20000000002 */
[C---:B------:R-:W-:Y:S01]  /*0640*/  ISETP.GE.AND P1, PT, R20.reuse, UR6, PT ;  /* 0x0000000614007c0c */ /* 0x040fe2000bf26270 */
[----:B------:R-:W2:Y:S01]  /*0650*/  @P5 LDG.E R21, desc[UR12][R14.64+0x10] ;  /* 0x0000100c0e155981 */ /* 0x000ea2000c1e1900 */
[----:B------:R-:W-:Y:S02]  /*0660*/  ISETP.GT.AND P6, PT, R13, -0x1, !P6 ;  /* 0xffffffff0d00780c */ /* 0x000fe400077c4270 */
[----:B------:R-:W-:Y:S01]  /*0670*/  ISETP.GT.AND P1, PT, R20, -0x1, !P1 ;  /* 0xffffffff1400780c */ /* 0x000fe20004f24270 */
[----:B------:R-:W5:Y:S01]  /*0680*/  @P4 LDG.E R22, desc[UR12][R16.64+0x14] ;  /* 0x0000140c10164981 */ /* 0x000f62000c1e1900 */
[----:B------:R-:W-:-:S03]  /*0690*/  PLOP3.LUT P6, PT, P0, P6, PT, 0x80, 0x8 ;  /* 0x000000000008781c */ /* 0x000fc600007cd070 */
[----:B------:R-:W3:Y:S01]  /*06a0*/  @P3 LDG.E R13, desc[UR12][R14.64+0xc] ;  /* 0x00000c0c0e0d3981 */ /* 0x000ee2000c1e1900 */
[----:B------:R-:W-:-:S03]  /*06b0*/  PLOP3.LUT P1, PT, P0, P1, PT, 0x80, 0x8 ;  /* 0x000000000008781c */ /* 0x000fc60000723070 */
[----:B------:R-:W3:Y:S04]  /*06c0*/  @P3 LDG.E R12, desc[UR12][R16.64+0xc] ;  /* 0x00000c0c100c3981 */ /* 0x000ee8000c1e1900 */
[----:B------:R-:W2:Y:S04]  /*06d0*/  @P5 LDG.E R20, desc[UR12][R16.64+0x10] ;  /* 0x0000100c10145981 */ /* 0x000ea8000c1e1900 */
[----:B------:R-:W5:Y:S04]  /*06e0*/  @P6 LDG.E R25, desc[UR12][R14.64+0x18] ;  /* 0x0000180c0e196981 */ /* 0x000f68000c1e1900 */
[----:B------:R-:W5:Y:S04]  /*06f0*/  @P6 LDG.E R24, desc[UR12][R16.64+0x18] ;  /* 0x0000180c10186981 */ /* 0x000f68000c1e1900 */
[----:B------:R-:W5:Y:S04]  /*0700*/  @P1 LDG.E R27, desc[UR12][R14.64+0x1c] ;  /* 0x00001c0c0e1b1981 */ /* 0x000f68000c1e1900 */
[----:B------:R-:W5:Y:S01]  /*0710*/  @P1 LDG.E R26, desc[UR12][R16.64+0x1c] ;  /* 0x00001c0c101a1981 */ /* 0x000f62000c1e1900 */
[----:B------:R-:W-:-:S02]  /*0720*/  VIADD R19, R19, 0x8 ;  /* 0x0000000813137836 */ /* 0x000fc40000000000 */
[----:B----4-:R-:W-:-:S03]  /*0730*/  @P2 FFMA R2, R11, R10, R2 ;  /* 0x0000000a0b022223 */ /* 0x010fc60000000002 */
[----:B------:R-:W-:Y:S01]  /*0740*/  ISETP.NE.AND P2, PT, R19, UR5, PT ;  /* 0x0000000513007c0c */ /* 0x000fe2000bf45270 */
[----:B---3--:R-:W-:-:S04]  /*0750*/  @P3 FFMA R2, R13, R12, R2 ;  /* 0x0000000c0d023223 */ /* 0x008fc80000000002 */
[----:B--2---:R-:W-:-:S04]  /*0760*/  @P5 FFMA R2, R21, R20, R2 ;  /* 0x0000001415025223 */ /* 0x004fc80000000002 */
[----:B-----5:R-:W-:-:S04]  /*0770*/  @P4 FFMA R2, R23, R22, R2 ;  /* 0x0000001617024223 */ /* 0x020fc80000000002 */
[----:B------:R-:W-:-:S04]  /*0780*/  @P6 FFMA R2, R25, R24, R2 ;  /* 0x0000001819026223 */ /* 0x000fc80000000002 */
[----:B------:R-:W-:Y:S01]  /*0790*/  @P1 FFMA R2, R27, R26, R2 ;  /* 0x0000001a1b021223 */ /* 0x000fe20000000002 */
[----:B------:R-:W-:Y:S06]  /*07a0*/  @P2 BRA `(.L_x_2) ;  /* 0xfffffff800d82947 */ /* 0x000fec000383ffff */
[----:B------:R-:W-:-:S07]  /*07b0*/  IMAD.U32 R15, RZ, RZ, UR5 ;  /* 0x00000005ff0f7e24 */ /* 0x000fce000f8e00ff */
.L_x_1:
[----:B------:R-:W-:-:S09]  /*07c0*/  UISETP.NE.AND UP1, UPT, UR10, URZ, UPT ;  /* 0x000000ff0a00728c */ /* 0x000fd2000bf25270 */
[----:B------:R-:W-:Y:S05]  /*07d0*/  BRA.U !UP1, `(.L_x_3) ;  /* 0x0000000509a47547 */ /* 0x000fea000b800000 */
[----:B------:R-:W-:Y:S02]  /*07e0*/  UIADD3 UR7, UPT, UPT, UR10, -0x1, URZ ;  /* 0xffffffff0a077890 */ /* 0x000fe4000fffe0ff */
[----:B------:R-:W-:Y:S02]  /*07f0*/  UISETP.NE.AND UP2, UPT, UR9, URZ, UPT ;  /* 0x000000ff0900728c */ /* 0x000fe4000bf45270 */
[----:B------:R-:W-:-:S09]  /*0800*/  UISETP.GE.U32.AND UP1, UPT, UR7, 0x3, UPT ;  /* 0x000000030700788c */ /* 0x000fd2000bf26070 */
[----:B------:R-:W-:Y:S05]  /*0810*/  BRA.U !UP1, `(.L_x_4) ;  /* 0x0000000109b87547 */ /* 0x000fea000b800000 */
[----:B------:R-:W-:Y:S01]  /*0820*/  IMAD.IADD R16, R4, 0x1, R15 ;  /* 0x0000000104107824 */ /* 0x000fe200078e020f */
[----:B------:R-:W0:Y:S01]  /*0830*/  LDC.64 R8, c[0x0][0x390] ;  /* 0x0000e400ff087b82 */ /* 0x000e220000000a00 */
[----:B------:R-:W1:Y:S01]  /*0840*/  LDCU.64 UR14, c[0x0][0x380] ;  /* 0x00007000ff0e77ac */ /* 0x000e620008000a00 */
[----:B------:R-:W-:Y:S01]  /*0850*/  SHF.R.S32.HI R18, RZ, 0x1f, R7 ;  /* 0x0000001fff127819 */ /* 0x000fe20000011407 */
[C---:B------:R-:W-:Y:S01]  /*0860*/  VIADD R14, R16.reuse, 0x1 ;  /* 0x00000001100e7836 */ /* 0x040fe20000000000 */
[C---:B------:R-:W-:Y:S01]  /*0870*/  ISETP.GE.AND P1, PT, R16.reuse, UR6, PT ;  /* 0x0000000610007c0c */ /* 0x040fe2000bf26270 */
[C---:B------:R-:W-:Y:S02]  /*0880*/  VIADD R19, R16.reuse, 0x2 ;  /* 0x0000000210137836 */ /* 0x040fe40000000000 */
[C---:B------:R-:W-:Y:S01]  /*0890*/  VIADD R20, R16.reuse, 0x3 ;  /* 0x0000000310147836 */ /* 0x040fe20000000000 */
[----:B------:R-:W-:Y:S02]  /*08a0*/  ISETP.GT.AND P1, PT, R16, -0x1, !P1 ;  /* 0xffffffff1000780c */ /* 0x000fe40004f24270 */
[----:B------:R-:W-:-:S02]  /*08b0*/  ISETP.GE.AND P4, PT, R14, UR6, PT ;  /* 0x000000060e007c0c */ /* 0x000fc4000bf86270 */
[----:B------:R-:W-:Y:S02]  /*08c0*/  PLOP3.LUT P1, PT, P0, P1, PT, 0x80, 0x8 ;  /* 0x000000000008781c */ /* 0x000fe40000723070 */
[----:B------:R-:W-:Y:S02]  /*08d0*/  ISETP.GT.AND P4, PT, R14, -0x1, !P4 ;  /* 0xffffffff0e00780c */ /* 0x000fe40006784270 */
[----:B------:R-:W-:Y:S02]  /*08e0*/  IADD3 R14, P5, P6, R7, R4, R15 ;  /* 0x00000004070e7210 */ /* 0x000fe40007ebe00f */
[----:B------:R-:W-:Y:S02]  /*08f0*/  ISETP.GE.AND P3, PT, R19, UR6, PT ;  /* 0x0000000613007c0c */ /* 0x000fe4000bf66270 */
[----:B------:R-:W-:Y:S02]  /*0900*/  IADD3.X R21, PT, PT, R18, R5, RZ, P5, P6 ;  /* 0x0000000512157210 */ /* 0x000fe40002fec4ff */
[----:B------:R-:W-:-:S02]  /*0910*/  IADD3 R18, P5, PT, R15, UR8, RZ ;  /* 0x000000080f127c10 */ /* 0x000fc4000ffbe0ff */
[C---:B------:R-:W-:Y:S01]  /*0920*/  ISETP.GE.AND P2, PT, R20.reuse, UR6, PT ;  /* 0x0000000614007c0c */ /* 0x040fe2000bf46270 */
[----:B------:R-:W2:Y:S01]  /*0930*/  @P1 LDC.64 R12, c[0x0][0x390] ;  /* 0x0000e400ff0c1b82 */ /* 0x000ea20000000a00 */
[----:B------:R-:W-:Y:S01]  /*0940*/  @P1 VIADD R17, R15, UR8 ;  /* 0x000000080f111c36 */ /* 0x000fe20008000000 */
[----:B------:R-:W-:Y:S01]  /*0950*/  ISETP.GT.AND P3, PT, R19, -0x1, !P3 ;  /* 0xffffffff1300780c */ /* 0x000fe20005f64270 */
[----:B------:R-:W-:Y:S01]  /*0960*/  IMAD.X R19, RZ, RZ, RZ, P5 ;  /* 0x000000ffff137224 */ /* 0x000fe200028e06ff */
[----:B------:R-:W-:Y:S02]  /*0970*/  PLOP3.LUT P4, PT, P0, P4, PT, 0x80, 0x8 ;  /* 0x000000000008781c */ /* 0x000fe40000789070 */
[----:B------:R-:W-:Y:S02]  /*0980*/  ISETP.GT.AND P2, PT, R20, -0x1, !P2 ;  /* 0xffffffff1400780c */ /* 0x000fe40005744270 */
[----:B------:R-:W3:Y:S01]  /*0990*/  @P1 LDC.64 R10, c[0x0][0x380] ;  /* 0x0000e000ff0a1b82 */ /* 0x000ee20000000a00 */
[----:B0-----:R-:W-:-:S02]  /*09a0*/  LEA R8, P5, R18, R8, 0x2 ;  /* 0x0000000812087211 */ /* 0x001fc400078a10ff */
[----:B------:R-:W-:Y:S02]  /*09b0*/  PLOP3.LUT P3, PT, P0, P3, PT, 0x80, 0x8 ;  /* 0x000000000008781c */ /* 0x000fe40000767070 */
[----:B------:R-:W-:Y:S02]  /*09c0*/  LEA.HI.X R9, R18, R9, R19, 0x2, P5 ;  /* 0x0000000912097211 */ /* 0x000fe400028f1413 */
[----:B------:R-:W-:Y:S01]  /*09d0*/  PLOP3.LUT P2, PT, P0, P2, PT, 0x80, 0x8 ;  /* 0x000000000008781c */ /* 0x000fe20000745070 */
[----:B--2---:R-:W-:-:S08]  /*09e0*/  @P1 IMAD.WIDE.U32 R12, R17, 0x4, R12 ;  /* 0x00000004110c1825 */ /* 0x004fd000078e000c */
[----:B------:R-:W2:Y:S01]  /*09f0*/  @P3 LDG.E R18, desc[UR12][R8.64+0x8] ;  /* 0x0000080c08123981 */ /* 0x000ea2000c1e1900 */
[----:B------:R-:W-:Y:S01]  /*0a00*/  @P1 IMAD.IADD R17, R7, 0x1, R16 ;  /* 0x0000000107111824 */ /* 0x000fe200078e0210 */
[C---:B-1----:R-:W-:Y:S02]  /*0a10*/  LEA R16, P6, R14.reuse, UR14, 0x2 ;  /* 0x0000000e0e107c11 */ /* 0x042fe4000f8c10ff */
[----:B------:R-:W4:Y:S01]  /*0a20*/  @P1 LDG.E R12, desc[UR12][R12.64] ;  /* 0x0000000c0c0c1981 */ /* 0x000f22000c1e1900 */
[----:B---3--:R-:W-:Y:S01]  /*0a30*/  @P1 IMAD.WIDE R10, R17, 0x4, R10 ;  /* 0x00000004110a1825 */ /* 0x008fe200078e020a */
[----:B------:R-:W-:Y:S02]  /*0a40*/  LEA.HI.X R17, R14, UR15, R21, 0x2, P6 ;  /* 0x0000000f0e117c11 */ /* 0x000fe4000b0f1415 */
[----:B------:R-:W3:Y:S04]  /*0a50*/  @P2 LDG.E R20, desc[UR12][R8.64+0xc] ;  /* 0x00000c0c08142981 */ /* 0x000ee8000c1e1900 */
[----:B------:R-:W4:Y:S04]  /*0a60*/  @P1 LDG.E R11, desc[UR12][R10.64] ;  /* 0x0000000c0a0b1981 */ /* 0x000f28000c1e1900 */
[----:B------:R-:W5:Y:S04]  /*0a70*/  @P4 LDG.E R19, desc[UR12][R16.64+0x4] ;  /* 0x0000040c10134981 */ /* 0x000f68000c1e1900 */
[----:B------:R-:W5:Y:S04]  /*0a80*/  @P4 LDG.E R14, desc[UR12][R8.64+0x4] ;  /* 0x0000040c080e4981 */ /* 0x000f68000c1e1900 */
[----:B------:R-:W2:Y:S04]  /*0a90*/  @P3 LDG.E R21, desc[UR12][R16.64+0x8] ;  /* 0x0000080c10153981 */ /* 0x000ea8000c1e1900 */
[----:B------:R-:W3:Y:S01]  /*0aa0*/  @P2 LDG.E R23, desc[UR12][R16.64+0xc] ;  /* 0x00000c0c10172981 */ /* 0x000ee2000c1e1900 */
[----:B------:R-:W-:-:S02]  /*0ab0*/  VIADD R15, R15, 0x4 ;  /* 0x000000040f0f7836 */ /* 0x000fc40000000000 */
[----:B----4-:R-:W-:-:S04]  /*0ac0*/  @P1 FFMA R2, R11, R12, R2 ;  /* 0x0000000c0b021223 */ /* 0x010fc80000000002 */
[----:B-----5:R-:W-:-:S04]  /*0ad0*/  @P4 FFMA R2, R19, R14, R2 ;  /* 0x0000000e13024223 */ /* 0x020fc80000000002 */
[----:B--2---:R-:W-:-:S04]  /*0ae0*/  @P3 FFMA R2, R21, R18, R2 ;  /* 0x0000001215023223 */ /* 0x004fc80000000002 */
[----:B---3--:R-:W-:-:S07]  /*0af0*/  @P2 FFMA R2, R23, R20, R2 ;  /* 0x0000001417022223 */ /* 0x008fce0000000002 */
.L_x_4:
[----:B------:R-:W-:Y:S05]  /*0b00*/  BRA.U !UP2, `(.L_x_3) ;  /* 0x000000010ad87547 */ /* 0x000fea000b800000 */
[----:B------:R-:W0:Y:S01]  /*0b10*/  LDCU UR7, c[0x0][0x3a0] ;  /* 0x00007400ff0777ac */ /* 0x000e220008000800 */
[----:B------:R-:W-:Y:S02]  /*0b20*/  UISETP.NE.AND UP1, UPT, UR9, 0x1, UPT ;  /* 0x000000010900788c */ /* 0x000fe4000bf25270 */
[----:B0-----:R-:W-:-:S07]  /*0b30*/  ULOP3.LUT UP2, URZ, UR7, 0x1, URZ, 0xc0, !UPT ;  /* 0x0000000107ff7892 */ /* 0x001fce000f84c0ff */
[----:B------:R-:W-:Y:S05]  /*0b40*/  BRA.U !UP1, `(.L_x_5) ;  /* 0x0000000109847547 */ /* 0x000fea000b800000 */
[----:B------:R-:W-:-:S04]  /*0b50*/  IMAD.IADD R22, R4, 0x1, R15 ;  /* 0x0000000104167824 */ /* 0x000fc800078e020f */
[C---:B------:R-:W-:Y:S01]  /*0b60*/  VIADD R8, R22.reuse, 0x1 ;  /* 0x0000000116087836 */ /* 0x040fe20000000000 */
[----:B------:R-:W-:-:S04]  /*0b70*/  ISETP.GE.AND P1, PT, R22, UR6, PT ;  /* 0x0000000616007c0c */ /* 0x000fc8000bf26270 */
[----:B------:R-:W-:Y:S02]  /*0b80*/  ISETP.GT.AND P1, PT, R22, -0x1, !P1 ;  /* 0xffffffff1600780c */ /* 0x000fe40004f24270 */
[C---:B------:R-:W-:Y:S02]  /*0b90*/  ISETP.GE.AND P2, PT, R8.reuse, UR6, PT ;  /* 0x0000000608007c0c */ /* 0x040fe4000bf46270 */
[----:B------:R-:W-:Y:S02]  /*0ba0*/  PLOP3.LUT P1, PT, P0, P1, PT, 0x80, 0x8 ;  /* 0x000000000008781c */ /* 0x000fe40000723070 */
[----:B------:R-:W-:-:S04]  /*0bb0*/  ISETP.GT.AND P2, PT, R8, -0x1, !P2 ;  /* 0xffffffff0800780c */ /* 0x000fc80005744270 */
[----:B------:R-:W-:-:S07]  /*0bc0*/  PLOP3.LUT P2, PT, P0, P2, PT, 0x80, 0x8 ;  /* 0x000000000008781c */ /* 0x000fce0000745070 */
[----:B------:R-:W0:Y:S01]  /*0bd0*/  @P1 LDC.64 R12, c[0x0][0x390] ;  /* 0x0000e400ff0c1b82 */ /* 0x000e220000000a00 */
[----:B------:R-:W-:-:S05]  /*0be0*/  @P1 VIADD R19, R15, UR8 ;  /* 0x000000080f131c36 */ /* 0x000fca0008000000 */
[----:B------:R-:W-:Y:S02]  /*0bf0*/  @P2 SHF.R.S32.HI R21, RZ, 0x1f, R7 ;  /* 0x0000001fff152819 */ /* 0x000fe40000011407 */
[----:B------:R-:W1:Y:S01]  /*0c00*/  @P2 LDC.64 R10, c[0x0][0x380] ;  /* 0x0000e000ff0a2b82 */ /* 0x000e620000000a00 */
[--C-:B------:R-:W-:Y:S02]  /*0c10*/  @P2 SHF.R.S32.HI R20, RZ, 0x1f, R15.reuse ;  /* 0x0000001fff142819 */ /* 0x100fe4000001140f */
[----:B------:R-:W-:Y:S02]  /*0c20*/  @P2 IADD3 R14, P3, P4, R7, R4, R15 ;  /* 0x00000004070e2210 */ /* 0x000fe40007c7e00f */
[----:B------:R-:W-:Y:S02]  /*0c30*/  @P2 IADD3 R18, P5, PT, R15, UR8, RZ ;  /* 0x000000080f122c10 */ /* 0x000fe4000ffbe0ff */
[--C-:B------:R-:W-:Y:S01]  /*0c40*/  @P2 IADD3.X R21, PT, PT, R21, R5, R20.reuse, P3, P4 ;  /* 0x0000000515152210 */ /* 0x100fe20001fe8414 */
[----:B------:R-:W2:Y:S02]  /*0c50*/  @P1 LDC.64 R16, c[0x0][0x380] ;  /* 0x0000e000ff101b82 */ /* 0x000ea40000000a00 */
[----:B------:R-:W-:-:S06]  /*0c60*/  @P2 IMAD.X R20, RZ, RZ, R20, P5 ;  /* 0x000000ffff142224 */ /* 0x000fcc00028e0614 */
[----:B------:R-:W3:Y:S01]  /*0c70*/  @P2 LDC.64 R8, c[0x0][0x390] ;  /* 0x0000e400ff082b82 */ /* 0x000ee20000000a00 */
[----:B0-----:R-:W-:-:S04]  /*0c80*/  @P1 IMAD.WIDE.U32 R12, R19, 0x4, R12 ;  /* 0x00000004130c1825 */ /* 0x001fc800078e000c */
[----:B------:R-:W-:Y:S02]  /*0c90*/  @P1 IMAD.IADD R19, R7, 0x1, R22 ;  /* 0x0000000107131824 */ /* 0x000fe400078e0216 */
[----:B------:R-:W4:Y:S01]  /*0ca0*/  @P1 LDG.E R13, desc[UR12][R12.64] ;  /* 0x0000000c0c0d1981 */ /* 0x000f22000c1e1900 */
[----:B-1----:R-:W-:-:S04]  /*0cb0*/  @P2 LEA R10, P3, R14, R10, 0x2 ;  /* 0x0000000a0e0a2211 */ /* 0x002fc800078610ff */
[----:B------:R-:W-:Y:S01]  /*0cc0*/  @P2 LEA.HI.X R11, R14, R11, R21, 0x2, P3 ;  /* 0x0000000b0e0b2211 */ /* 0x000fe200018f1415 */
[----:B--2---:R-:W-:-:S05]  /*0cd0*/  @P1 IMAD.WIDE R16, R19, 0x4, R16 ;  /* 0x0000000413101825 */ /* 0x004fca00078e0210 */
[----:B------:R-:W2:Y:S04]  /*0ce0*/  @P2 LDG.E R11, desc[UR12][R10.64+0x4] ;  /* 0x0000040c0a0b2981 */ /* 0x000ea8000c1e1900 */
[----:B------:R-:W4:Y:S01]  /*0cf0*/  @P1 LDG.E R17, desc[UR12][R16.64] ;  /* 0x0000000c10111981 */ /* 0x000f22000c1e1900 */
[----:B---3--:R-:W-:-:S04]  /*0d00*/  @P2 LEA R8, P4, R18, R8, 0x2 ;  /* 0x0000000812082211 */ /* 0x008fc800078810ff */
[----:B------:R-:W-:-:S05]  /*0d10*/  @P2 LEA.HI.X R9, R18, R9, R20, 0x2, P4 ;  /* 0x0000000912092211 */ /* 0x000fca00020f1414 */
[----:B------:R-:W2:Y:S01]  /*0d20*/  @P2 LDG.E R8, desc[UR12][R8.64+0x4] ;  /* 0x0000040c08082981 */ /* 0x000ea2000c1e1900 */
[----:B------:R-:W-:Y:S02]  /*0d30*/  VIADD R15, R15, 0x2 ;  /* 0x000000020f0f7836 */ /* 0x000fe40000000000 */
[----:B----4-:R-:W-:-:S04]  /*0d40*/  @P1 FFMA R2, R13, R17, R2 ;  /* 0x000000110d021223 */ /* 0x010fc80000000002 */
[----:B--2---:R-:W-:-:S07]  /*0d50*/  @P2 FFMA R2, R11, R8, R2 ;  /* 0x000000080b022223 */ /* 0x004fce0000000002 */
.L_x_5:
[----:B------:R-:W-:Y:S05]  /*0d60*/  BRA.U !UP2, `(.L_x_3) ;  /* 0x000000010a407547 */ /* 0x000fea000b800000 */
[----:B------:R-:W-:Y:S01]  /*0d70*/  IMAD.IADD R12, R4, 0x1, R15 ;  /* 0x00000001040c7824 */ /* 0x000fe200078e020f */
[----:B------:R-:W-:Y:S04]  /*0d80*/  BSSY.RECONVERGENT B0, `(.L_x_3) ;  /* 0x000000e000007945 */ /* 0x000fe80003800200 */
[----:B------:R-:W-:-:S04]  /*0d90*/  ISETP.GE.AND P1, PT, R12, UR6, PT ;  /* 0x000000060c007c0c */ /* 0x000fc8000bf26270 */
[----:B------:R-:W-:-:S04]  /*0da0*/  ISETP.GT.AND P1, PT, R12, -0x1, !P1 ;  /* 0xffffffff0c00780c */ /* 0x000fc80004f24270 */
[----:B------:R-:W-:-:S13]  /*0db0*/  PLOP3.LUT P1, PT, P0, P1, PT, 0x80, 0x8 ;  /* 0x000000000008781c */ /* 0x000fda0000723070 */
[----:B------:R-:W-:Y:S05]  /*0dc0*/  @!P1 BRA `(.L_x_6) ;  /* 0x0000000000249947 */ /* 0x000fea0003800000 */
[----:B------:R-:W0:Y:S01]  /*0dd0*/  LDC.64 R8, c[0x0][0x380] ;  /* 0x0000e000ff087b82 */ /* 0x000e220000000a00 */
[----:B------:R-:W-:Y:S02]  /*0de0*/  IMAD.IADD R7, R7, 0x1, R12 ;  /* 0x0000000107077824 */ /* 0x000fe400078e020c */
[----:B------:R-:W-:-:S05]  /*0df0*/  VIADD R15, R15, UR8 ;  /* 0x000000080f0f7c36 */ /* 0x000fca0008000000 */
[----:B------:R-:W1:Y:S01]  /*0e00*/  LDC.64 R10, c[0x0][0x390] ;  /* 0x0000e400ff0a7b82 */ /* 0x000e620000000a00 */
[----:B0-----:R-:W-:-:S06]  /*0e10*/  IMAD.WIDE R8, R7, 0x4, R8 ;  /* 0x0000000407087825 */ /* 0x001fcc00078e0208 */
[----:B------:R-:W2:Y:S01]  /*0e20*/  LDG.E R9, desc[UR12][R8.64] ;  /* 0x0000000c08097981 */ /* 0x000ea2000c1e1900 */
[----:B-1----:R-:W-:-:S06]  /*0e30*/  IMAD.WIDE.U32 R10, R15, 0x4, R10 ;  /* 0x000000040f0a7825 */ /* 0x002fcc00078e000a */
[----:B------:R-:W2:Y:S02]  /*0e40*/  LDG.E R10, desc[UR12][R10.64] ;  /* 0x0000000c0a0a7981 */ /* 0x000ea4000c1e1900 */
[----:B--2---:R-:W-:-:S07]  /*0e50*/  FFMA R2, R9, R10, R2 ;  /* 0x0000000a09027223 */ /* 0x004fce0000000002 */
.L_x_6:
[----:B------:R-:W-:Y:S05]  /*0e60*/  BSYNC.RECONVERGENT B0 ;  /* 0x0000000000007941 */ /* 0x000fea0003800200 */
.L_x_3:
[----:B------:R-:W-:Y:S05]  /*0e70*/  BRA.U UP0, `(.L_x_7) ;  /* 0xfffffff100e07547 */ /* 0x000fea000b83ffff */
.L_x_0:
[----:B------:R-:W0:Y:S01]  /*0e80*/  LDC.64 R4, c[0x0][0x388] ;  /* 0x0000e200ff047b82 */ /* 0x000e220000000a00 */
[----:B------:R-:W-:-:S04]  /*0e90*/  IMAD R3, R0, UR6, R3 ;  /* 0x0000000600037c24 */ /* 0x000fc8000f8e0203 */
[----:B0-----:R-:W-:-:S05]  /*0ea0*/  IMAD.WIDE R4, R3, 0x4, R4 ;  /* 0x0000000403047825 */ /* 0x001fca00078e0204 */
[----:B------:R-:W-:Y:S01]  /*0eb0*/  STG.E desc[UR12][R4.64], R2 ;  /* 0x0000000204007986 */ /* 0x000fe2000c10190c */
[----:B------:R-:W-:Y:S05]  /*0ec0*/  EXIT ;  /* 0x000000000000794d */ /* 0x000fea0003800000 */
.L_x_8:
[----:B------:R-:W-:-:S00]  /*0ed0*/  BRA `(.L_x_8) ;  /* 0xfffffffc00fc7947 */ /* 0x000fc0000383ffff */
[----:B------:R-:W-:-:S00]  /*0ee0*/  NOP ;  /* 0x0000000000007918 */ /* 0x000fc00000000000 */
        /* <DEDUP_REMOVED lines=9> */
.L_x_9:


//--------------------- .nv.shared.reserved.0     --------------------------
	.section	.nv.shared.reserved.0,"aw",@nobits
	.weak		__nv_reservedSMEM_offset_0_alias
	.size		__nv_reservedSMEM_offset_0_alias, 0, 64
	.other		__nv_reservedSMEM_offset_0_alias,@"STO_CUDA_RESERVED_SHARED STV_DEFAULT"
__nv_reservedSMEM_offset_0_alias:
	.zero		0
	.zero		64


//--------------------- .nv.constant0.conv2d      --------------------------
	.section	.nv.constant0.conv2d,"a",@progbits
	.sectionflags	@""
	.align	4
.nv.constant0.conv2d:
	.zero		936


//--------------------- SYMBOLS --------------------------

	.type		.nv.reservedSmem.offset0,@object
	.size		.nv.reservedSmem.offset0,0x4
